	.headerflags	@"EF_CUDA_TEXMODE_UNIFIED EF_CUDA_64BIT_ADDRESS EF_CUDA_ACCELERATORS EF_CUDA_SM90 EF_CUDA_VIRTUAL_SM(EF_CUDA_SM90)"
	.elftype	@"ET_EXEC"


//--------------------- .nv.info                  --------------------------
	.section	.nv.info,"",@"SHT_CUDA_INFO"
	.align	4


	//----- nvinfo : EIATTR_REGCOUNT
	.align		4
        /*0000*/ 	.byte	0x04, 0x2f
        /*0002*/ 	.short	(.L_3 - .L_2)
	.align		4
.L_2:
        /*0004*/ 	.word	index@(triton_poi_fused__native_batch_norm_legit_no_training_1)
        /*0008*/ 	.word	0x00000014


	//----- nvinfo : EIATTR_MIN_STACK_SIZE
	.align		4
.L_3:
        /*000c*/ 	.byte	0x04, 0x12
        /*000e*/ 	.short	(.L_5 - .L_4)
	.align		4
.L_4:
        /*0010*/ 	.word	index@(triton_poi_fused__native_batch_norm_legit_no_training_1)
        /*0014*/ 	.word	0x00000000


	//----- nvinfo : EIATTR_FRAME_SIZE
	.align		4
.L_5:
        /*0018*/ 	.byte	0x04, 0x11
        /*001a*/ 	.short	(.L_7 - .L_6)
	.align		4
.L_6:
        /*001c*/ 	.word	index@(triton_poi_fused__native_batch_norm_legit_no_training_1)
        /*0020*/ 	.word	0x00000000


	//----- nvinfo : EIATTR_MIN_STACK_SIZE
	.align		4
.L_7:
        /*0024*/ 	.byte	0x04, 0x12
        /*0026*/ 	.short	(.L_9 - .L_8)
	.align		4
.L_8:
        /*0028*/ 	.word	index@(triton_poi_fused__native_batch_norm_legit_no_training_1)
        /*002c*/ 	.word	0x00000000
.L_9:


//--------------------- .nv.info.triton_poi_fused__native_batch_norm_legit_no_training_1 --------------------------
	.section	.nv.info.triton_poi_fused__native_batch_norm_legit_no_training_1,"",@"SHT_CUDA_INFO"
	.sectionflags	@""
	.align	4


	//----- nvinfo : EIATTR_CUDA_API_VERSION
	.align		4
        /*0000*/ 	.byte	0x04, 0x37
        /*0002*/ 	.short	(.L_11 - .L_10)
.L_10:
        /*0004*/ 	.word	0x0000007c


	//----- nvinfo : EIATTR_KPARAM_INFO
	.align		4
.L_11:
        /*0008*/ 	.byte	0x04, 0x17
        /*000a*/ 	.short	(.L_13 - .L_12)
.L_12:
        /*000c*/ 	.word	0x00000000
        /*0010*/ 	.short	0x0006
        /*0012*/ 	.short	0x0030
        /*0014*/ 	.byte	0x00, 0xf0, 0x11, 0x00


	//----- nvinfo : EIATTR_KPARAM_INFO
	.align		4
.L_13:
        /*0018*/ 	.byte	0x04, 0x17
        /*001a*/ 	.short	(.L_15 - .L_14)
.L_14:
        /*001c*/ 	.word	0x00000000
        /*0020*/ 	.short	0x0005
        /*0022*/ 	.short	0x0028
        /*0024*/ 	.byte	0x00, 0xf4, 0x21, 0x00


	//----- nvinfo : EIATTR_KPARAM_INFO
	.align		4
.L_15:
        /*0028*/ 	.byte	0x04, 0x17
        /*002a*/ 	.short	(.L_17 - .L_16)
.L_16:
        /*002c*/ 	.word	0x00000000
        /*0030*/ 	.short	0x0004
        /*0032*/ 	.short	0x0020
        /*0034*/ 	.byte	0x00, 0xf4, 0x21, 0x00


	//----- nvinfo : EIATTR_KPARAM_INFO
	.align		4
.L_17:
        /*0038*/ 	.byte	0x04, 0x17
        /*003a*/ 	.short	(.L_19 - .L_18)
.L_18:
        /*003c*/ 	.word	0x00000000
        /*0040*/ 	.short	0x0003
        /*0042*/ 	.short	0x0018
        /*0044*/ 	.byte	0x00, 0xf4, 0x21, 0x00


	//----- nvinfo : EIATTR_KPARAM_INFO
	.align		4
.L_19:
        /*0048*/ 	.byte	0x04, 0x17
        /*004a*/ 	.short	(.L_21 - .L_20)
.L_20:
        /*004c*/ 	.word	0x00000000
        /*0050*/ 	.short	0x0002
        /*0052*/ 	.short	0x0010
        /*0054*/ 	.byte	0x00, 0xf4, 0x21, 0x00


	//----- nvinfo : EIATTR_KPARAM_INFO
	.align		4
.L_21:
        /*0058*/ 	.byte	0x04, 0x17
        /*005a*/ 	.short	(.L_23 - .L_22)
.L_22:
        /*005c*/ 	.word	0x00000000
        /*0060*/ 	.short	0x0001
        /*0062*/ 	.short	0x0008
        /*0064*/ 	.byte	0x00, 0xf4, 0x21, 0x00


	//----- nvinfo : EIATTR_KPARAM_INFO
	.align		4
.L_23:
        /*0068*/ 	.byte	0x04, 0x17
        /*006a*/ 	.short	(.L_25 - .L_24)
.L_24:
        /*006c*/ 	.word	0x00000000
        /*0070*/ 	.short	0x0000
        /*0072*/ 	.short	0x0000
        /*0074*/ 	.byte	0x00, 0xf4, 0x21, 0x00


	//----- nvinfo : EIATTR_SPARSE_MMA_MASK
	.align		4
.L_25:
        /*0078*/ 	.byte	0x03, 0x50
        /*007a*/ 	.short	0x0000


	//----- nvinfo : EIATTR_MAXREG_COUNT
	.align		4
        /*007c*/ 	.byte	0x03, 0x1b
        /*007e*/ 	.short	0x00ff


	//----- nvinfo : EIATTR_EXIT_INSTR_OFFSETS
	.align		4
        /*0080*/ 	.byte	0x04, 0x1c
        /*0082*/ 	.short	(.L_27 - .L_26)


	//   ....[0]....
.L_26:
        /*0084*/ 	.word	0x00000310


	//   ....[1]....
        /*0088*/ 	.word	0x00000330


	//----- nvinfo : EIATTR_REQNTID
	.align		4
.L_27:
        /*008c*/ 	.byte	0x04, 0x10
        /*008e*/ 	.short	(.L_29 - .L_28)
.L_28:
        /*0090*/ 	.word	0x00000020
        /*0094*/ 	.word	0x00000001
        /*0098*/ 	.word	0x00000001


	//----- nvinfo : EIATTR_CBANK_PARAM_SIZE
	.align		4
.L_29:
        /*009c*/ 	.byte	0x03, 0x19
        /*009e*/ 	.short	0x0034


	//----- nvinfo : EIATTR_PARAM_CBANK
	.align		4
        /*00a0*/ 	.byte	0x04, 0x0a
        /*00a2*/ 	.short	(.L_31 - .L_30)
	.align		4
.L_30:
        /*00a4*/ 	.word	index@(.nv.constant0.triton_poi_fused__native_batch_norm_legit_no_training_1)
        /*00a8*/ 	.short	0x0210
        /*00aa*/ 	.short	0x0034


	//----- nvinfo : EIATTR_SW_WAR
	.align		4
.L_31:
        /*00ac*/ 	.byte	0x04, 0x36
        /*00ae*/ 	.short	(.L_33 - .L_32)
.L_32:
        /*00b0*/ 	.word	0x00000008
.L_33:


//--------------------- .nv.callgraph             --------------------------
	.section	.nv.callgraph,"",@"SHT_CUDA_CALLGRAPH"
	.align	4
	.sectionentsize	8
	.align		4
        /*0000*/ 	.word	0x00000000
	.align		4
        /*0004*/ 	.word	0xffffffff
	.align		4
        /*0008*/ 	.word	0x00000000
	.align		4
        /*000c*/ 	.word	0xfffffffe
	.align		4
        /*0010*/ 	.word	0x00000000
	.align		4
        /*0014*/ 	.word	0xfffffffd
	.align		4
        /*0018*/ 	.word	0x00000000
	.align		4
        /*001c*/ 	.word	0xfffffffc


//--------------------- .nv.constant4             --------------------------
	.section	.nv.constant4,"a",@progbits
	.align	8
	.align		8
.nv.constant4:
        /*0000*/ 	.dword	_$_str
	.align		8
        /*0008*/ 	.dword	_$_str_$_2


//--------------------- .text.triton_poi_fused__native_batch_norm_legit_no_training_1 --------------------------
	.section	.text.triton_poi_fused__native_batch_norm_legit_no_training_1,"ax",@progbits
	.align	128
        .global         triton_poi_fused__native_batch_norm_legit_no_training_1
        .type           triton_poi_fused__native_batch_norm_legit_no_training_1,@function
        .size           triton_poi_fused__native_batch_norm_legit_no_training_1,(.L_x_1 - triton_poi_fused__native_batch_norm_legit_no_training_1)
        .other          triton_poi_fused__native_batch_norm_legit_no_training_1,@"STO_CUDA_ENTRY STV_DEFAULT"
triton_poi_fused__native_batch_norm_legit_no_training_1:
.text.triton_poi_fused__native_batch_norm_legit_no_training_1:
[----:B------:R-:W0:Y:S01]  /*0000*/  LDC R1, c[0x0][0x28] ;  /* 0x00000a00ff017b82 */ /* 0x000e220000000800 */
[----:B------:R-:W1:Y:S07]  /*0010*/  S2R R16, SR_TID.X ;  /* 0x0000000000107919 */ /* 0x000e6e0000002100 */
[----:B------:R-:W2:Y:S01]  /*0020*/  LDC.64 R6, c[0x0][0x220] ;  /* 0x00008800ff067b82 */ /* 0x000ea20000000a00 */
[----:B------:R-:W-:Y:S01]  /*0030*/  HFMA2.MMA R12, -RZ, RZ, 0, 0 ;  /* 0x00000000ff0c7435 */ /* 0x000fe200000001ff */
[----:B------:R-:W-:Y:S01]  /*0040*/  ULDC.64 UR4, c[0x0][0x208] ;  /* 0x0000820000047ab9 */ /* 0x000fe20000000a00 */
[----:B------:R-:W3:Y:S05]  /*0050*/  S2R R13, SR_CTAID.X ;  /* 0x00000000000d7919 */ /* 0x000eea0000002500 */
[----:B------:R-:W4:Y:S08]  /*0060*/  LDC.64 R4, c[0x0][0x218] ;  /* 0x00008600ff047b82 */ /* 0x000f300000000a00 */
[----:B------:R-:W5:Y:S08]  /*0070*/  LDC.64 R8, c[0x0][0x228] ;  /* 0x00008a00ff087b82 */ /* 0x000f700000000a00 */
[----:B------:R-:W5:Y:S01]  /*0080*/  LDC.64 R10, c[0x0][0x230] ;  /* 0x00008c00ff0a7b82 */ /* 0x000f620000000a00 */
[----:B-1----:R-:W-:-:S02]  /*0090*/  LOP3.LUT R0, R16, 0xf, RZ, 0xc0, !PT ;  /* 0x0000000f10007812 */ /* 0x002fc400078ec0ff */
[----:B---3--:R-:W-:Y:S02]  /*00a0*/  SHF.R.S32.HI R2, RZ, 0x1b, R13 ;  /* 0x0000001bff027819 */ /* 0x008fe4000001140d */
[----:B------:R-:W-:Y:S02]  /*00b0*/  LEA R13, R13, R0, 0x4 ;  /* 0x000000000d0d7211 */ /* 0x000fe400078e20ff */
[----:B------:R-:W-:Y:S02]  /*00c0*/  SGXT R0, R2, 0x1 ;  /* 0x000000010200781a */ /* 0x000fe40000000200 */
[----:B------:R-:W-:Y:S01]  /*00d0*/  ISETP.GE.AND P0, PT, R13, 0x10, PT ;  /* 0x000000100d00780c */ /* 0x000fe20003f06270 */
[----:B------:R-:W1:Y:S01]  /*00e0*/  LDC.64 R2, c[0x0][0x210] ;  /* 0x00008400ff027b82 */ /* 0x000e620000000a00 */
[----:B------:R-:W-:-:S04]  /*00f0*/  LEA.HI R0, R0, R13, RZ, 0x2 ;  /* 0x0000000d00007211 */ /* 0x000fc800078f10ff */
[----:B------:R-:W-:-:S04]  /*0100*/  LOP3.LUT R0, R0, 0xfffffffc, RZ, 0xc0, !PT ;  /* 0xfffffffc00007812 */ /* 0x000fc800078ec0ff */
[----:B------:R-:W-:-:S05]  /*0110*/  IADD3 R15, R13, -R0, RZ ;  /* 0x800000000d0f7210 */ /* 0x000fca0007ffe0ff */
[----:B--2---:R-:W-:-:S05]  /*0120*/  IMAD.WIDE R6, R15, 0x4, R6 ;  /* 0x000000040f067825 */ /* 0x004fca00078e0206 */
[----:B------:R5:W2:Y:S01]  /*0130*/  @!P0 LDG.E.EL R12, desc[UR4][R6.64] ;  /* 0x00000004060c8981 */ /* 0x000aa2000c2e1900 */
[----:B------:R-:W-:Y:S01]  /*0140*/  IMAD.MOV.U32 R0, RZ, RZ, RZ ;  /* 0x000000ffff007224 */ /* 0x000fe200078e00ff */
[----:B------:R-:W-:Y:S01]  /*0150*/  MOV R17, RZ ;  /* 0x000000ff00117202 */ /* 0x000fe20000000f00 */
[----:B----4-:R-:W-:-:S04]  /*0160*/  IMAD.WIDE R4, R15, 0x4, R4 ;  /* 0x000000040f047825 */ /* 0x010fc800078e0204 */
[----:B-1----:R-:W-:Y:S01]  /*0170*/  IMAD.WIDE R2, R13, 0x4, R2 ;  /* 0x000000040d027825 */ /* 0x002fe200078e0202 */
[----:B------:R1:W3:Y:S03]  /*0180*/  @!P0 LDG.E.EL R17, desc[UR4][R4.64] ;  /* 0x0000000404118981 */ /* 0x0002e6000c2e1900 */
[C---:B-----5:R-:W-:Y:S01]  /*0190*/  IMAD.WIDE R6, R15.reuse, 0x4, R8 ;  /* 0x000000040f067825 */ /* 0x060fe200078e0208 */
[----:B------:R4:W3:Y:S03]  /*01a0*/  @!P0 LDG.E R0, desc[UR4][R2.64] ;  /* 0x0000000402008981 */ /* 0x0008e6000c1e1900 */
[----:B0-----:R-:W-:Y:S01]  /*01b0*/  IMAD.WIDE R8, R15, 0x4, R10 ;  /* 0x000000040f087825 */ /* 0x001fe200078e020a */
[----:B------:R-:W-:-:S06]  /*01c0*/  CS2R R10, SRZ ;  /* 0x00000000000a7805 */ /* 0x000fcc000001ff00 */
[----:B------:R-:W5:Y:S01]  /*01d0*/  @!P0 LDG.E.EL R10, desc[UR4][R6.64] ;  /* 0x00000004060a8981 */ /* 0x000f62000c2e1900 */
[----:B-1----:R-:W-:Y:S01]  /*01e0*/  IMAD.MOV.U32 R5, RZ, RZ, 0x3e800000 ;  /* 0x3e800000ff057424 */ /* 0x002fe200078e00ff */
[----:B----4-:R-:W0:Y:S02]  /*01f0*/  LDC.64 R2, c[0x0][0x238] ;  /* 0x00008e00ff027b82 */ /* 0x010e240000000a00 */
[----:B------:R-:W5:Y:S01]  /*0200*/  @!P0 LDG.E.EL R11, desc[UR4][R8.64] ;  /* 0x00000004080b8981 */ /* 0x000f62000c2e1900 */
[----:B0-----:R-:W-:-:S04]  /*0210*/  IMAD.WIDE R2, R13, 0x4, R2 ;  /* 0x000000040d027825 */ /* 0x001fc800078e0202 */
[----:B--2---:R-:W-:-:S04]  /*0220*/  FADD R12, R12, 9.9999997473787516356e-06 ;  /* 0x3727c5ac0c0c7421 */ /* 0x004fc80000000000 */
[----:B------:R-:W0:Y:S02]  /*0230*/  MUFU.SQRT R14, R12 ;  /* 0x0000000c000e7308 */ /* 0x000e240000002000 */
[C---:B0-----:R-:W-:Y:S02]  /*0240*/  FSETP.GT.AND P0, PT, R14.reuse, 8.50705917302346158658e+37, PT ;  /* 0x7e8000000e00780b */ /* 0x041fe40003f04000 */
[----:B------:R-:W-:-:S11]  /*0250*/  FSETP.GEU.AND P1, PT, R14, 1.175494350822287508e-38, PT ;  /* 0x008000000e00780b */ /* 0x000fd60003f2e000 */
[----:B------:R-:W-:-:S04]  /*0260*/  @P0 FMUL R14, R14, 0.25 ;  /* 0x3e8000000e0e0820 */ /* 0x000fc80000400000 */
[----:B------:R-:W-:Y:S01]  /*0270*/  @!P1 FMUL R14, R14, 16777216 ;  /* 0x4b8000000e0e9820 */ /* 0x000fe20000400000 */
[----:B------:R-:W-:-:S05]  /*0280*/  FSEL R5, R5, 1, P0 ;  /* 0x3f80000005057808 */ /* 0x000fca0000000000 */
[----:B------:R-:W0:Y:S01]  /*0290*/  MUFU.RCP R14, R14 ;  /* 0x0000000e000e7308 */ /* 0x000e220000001000 */
[----:B------:R-:W-:Y:S01]  /*02a0*/  LOP3.LUT P0, RZ, R16, 0x10, RZ, 0xc0, !PT ;  /* 0x0000001010ff7812 */ /* 0x000fe2000780c0ff */
[----:B------:R-:W-:-:S03]  /*02b0*/  @!P1 FMUL R5, R5, 16777216 ;  /* 0x4b80000005059820 */ /* 0x000fc60000400000 */
[----:B------:R-:W-:Y:S01]  /*02c0*/  ISETP.LT.AND P0, PT, R13, 0x10, !P0 ;  /* 0x000000100d00780c */ /* 0x000fe20004701270 */
[----:B---3--:R-:W-:Y:S01]  /*02d0*/  FADD R0, -R17, R0 ;  /* 0x0000000011007221 */ /* 0x008fe20000000100 */
[----:B0-----:R-:W-:-:S04]  /*02e0*/  FMUL R5, R14, R5 ;  /* 0x000000050e057220 */ /* 0x001fc80000400000 */
[----:B------:R-:W-:-:S04]  /*02f0*/  FMUL R0, R0, R5 ;  /* 0x0000000500007220 */ /* 0x000fc80000400000 */
[----:B-----5:R-:W-:-:S03]  /*0300*/  FFMA R11, R0, R10, R11 ;  /* 0x0000000a000b7223 */ /* 0x020fc6000000000b */
[----:B------:R-:W-:Y:S05]  /*0310*/  @!P0 EXIT ;  /* 0x000000000000894d */ /* 0x000fea0003800000 */
[----:B------:R-:W-:Y:S01]  /*0320*/  STG.E desc[UR4][R2.64], R11 ;  /* 0x0000000b02007986 */ /* 0x000fe2000c101904 */
[----:B------:R-:W-:Y:S05]  /*0330*/  EXIT ;  /* 0x000000000000794d */ /* 0x000fea0003800000 */
.L_x_0:
[----:B------:R-:W-:-:S00]  /*0340*/  BRA `(.L_x_0) ;  /* 0xfffffffc00fc7947 */ /* 0x000fc0000383ffff */
[----:B------:R-:W-:-:S00]  /*0350*/  NOP ;  /* 0x0000000000007918 */ /* 0x000fc00000000000 */
        /* <DEDUP_REMOVED lines=10> */
.L_x_1:


//--------------------- .nv.global.init           --------------------------
	.section	.nv.global.init,"aw",@progbits
.nv.global.init:
	.type		_$_str,@object
	.size		_$_str,(_$_str_$_2 - _$_str)
_$_str:
        /*0000*/ 	.byte	0x5f, 0x5f, 0x43, 0x55, 0x44, 0x41, 0x5f, 0x46, 0x54, 0x5a, 0x00
	.type		_$_str_$_2,@object
	.size		_$_str_$_2,(.L_1 - _$_str_$_2)
_$_str_$_2:
        /*000b*/ 	.byte	0x5f, 0x5f, 0x43, 0x55, 0x44, 0x41, 0x5f, 0x50, 0x52, 0x45, 0x43, 0x5f, 0x53, 0x51, 0x52, 0x54
        /*001b*/ 	.byte	0x00
.L_1:


//--------------------- .nv.constant0.triton_poi_fused__native_batch_norm_legit_no_training_1 --------------------------
	.section	.nv.constant0.triton_poi_fused__native_batch_norm_legit_no_training_1,"a",@progbits
	.sectionflags	@""
	.align	4
.nv.constant0.triton_poi_fused__native_batch_norm_legit_no_training_1:
	.zero		580
